//
// Generated by NVIDIA NVVM Compiler
//
// Compiler Build ID: CL-36424714
// Cuda compilation tools, release 13.0, V13.0.88
// Based on NVVM 20.0.0
//

.version 9.0
.target sm_100
.address_size 64

	// .globl	_Z16reduceNeighboredPiS_j

.visible .entry _Z16reduceNeighboredPiS_j(
	.param .u64 .ptr .align 1 _Z16reduceNeighboredPiS_j_param_0,
	.param .u64 .ptr .align 1 _Z16reduceNeighboredPiS_j_param_1,
	.param .u32 _Z16reduceNeighboredPiS_j_param_2
)
{
	.reg .pred 	%p<6>;
	.reg .b32 	%r<16>;
	.reg .b64 	%rd<13>;

	ld.param.u64 	%rd5, [_Z16reduceNeighboredPiS_j_param_0];
	ld.param.u64 	%rd4, [_Z16reduceNeighboredPiS_j_param_1];
	ld.param.u32 	%r6, [_Z16reduceNeighboredPiS_j_param_2];
	cvta.to.global.u64 	%rd1, %rd5;
	mov.u32 	%r1, %tid.x;
	mov.u32 	%r2, %ctaid.x;
	mov.u32 	%r3, %ntid.x;
	setp.ge.u32 	%p1, %r1, %r6;
	@%p1 bra 	$L__BB0_8;
	mul.lo.s32 	%r7, %r2, %r3;
	mul.wide.u32 	%rd6, %r7, 4;
	add.s64 	%rd2, %rd1, %rd6;
	setp.lt.u32 	%p2, %r3, 2;
	@%p2 bra 	$L__BB0_6;
	mul.wide.u32 	%rd7, %r1, 4;
	add.s64 	%rd3, %rd2, %rd7;
	mov.b32 	%r15, 1;
$L__BB0_3:
	shl.b32 	%r5, %r15, 1;
	add.s32 	%r9, %r5, -1;
	and.b32  	%r10, %r9, %r1;
	setp.ne.s32 	%p3, %r10, 0;
	@%p3 bra 	$L__BB0_5;
	mul.wide.s32 	%rd8, %r15, 4;
	add.s64 	%rd9, %rd3, %rd8;
	ld.global.u32 	%r11, [%rd9];
	ld.global.u32 	%r12, [%rd3];
	add.s32 	%r13, %r12, %r11;
	st.global.u32 	[%rd3], %r13;
$L__BB0_5:
	bar.sync 	0;
	setp.lt.u32 	%p4, %r5, %r3;
	mov.u32 	%r15, %r5;
	@%p4 bra 	$L__BB0_3;
$L__BB0_6:
	setp.ne.s32 	%p5, %r1, 0;
	@%p5 bra 	$L__BB0_8;
	ld.global.u32 	%r14, [%rd2];
	cvta.to.global.u64 	%rd10, %rd4;
	mul.wide.u32 	%rd11, %r2, 4;
	add.s64 	%rd12, %rd10, %rd11;
	st.global.u32 	[%rd12], %r14;
$L__BB0_8:
	ret;

}
	// .globl	_Z20reduceNeighboredLessPiS_j
.visible .entry _Z20reduceNeighboredLessPiS_j(
	.param .u64 .ptr .align 1 _Z20reduceNeighboredLessPiS_j_param_0,
	.param .u64 .ptr .align 1 _Z20reduceNeighboredLessPiS_j_param_1,
	.param .u32 _Z20reduceNeighboredLessPiS_j_param_2
)
{
	.reg .pred 	%p<6>;
	.reg .b32 	%r<17>;
	.reg .b64 	%rd<13>;

	ld.param.u64 	%rd3, [_Z20reduceNeighboredLessPiS_j_param_0];
	ld.param.u64 	%rd2, [_Z20reduceNeighboredLessPiS_j_param_1];
	ld.param.u32 	%r7, [_Z20reduceNeighboredLessPiS_j_param_2];
	cvta.to.global.u64 	%rd4, %rd3;
	mov.u32 	%r1, %tid.x;
	mov.u32 	%r2, %ctaid.x;
	mov.u32 	%r3, %ntid.x;
	mul.lo.s32 	%r8, %r2, %r3;
	add.s32 	%r9, %r8, %r1;
	mul.wide.u32 	%rd5, %r8, 4;
	add.s64 	%rd1, %rd4, %rd5;
	setp.ge.u32 	%p1, %r9, %r7;
	@%p1 bra 	$L__BB1_8;
	setp.lt.u32 	%p2, %r3, 2;
	@%p2 bra 	$L__BB1_6;
	mov.b32 	%r16, 1;
$L__BB1_3:
	shl.b32 	%r5, %r16, 1;
	mul.lo.s32 	%r6, %r5, %r1;
	setp.ge.u32 	%p3, %r6, %r3;
	@%p3 bra 	$L__BB1_5;
	add.s32 	%r11, %r6, %r16;
	mul.wide.u32 	%rd6, %r11, 4;
	add.s64 	%rd7, %rd1, %rd6;
	ld.global.u32 	%r12, [%rd7];
	mul.wide.u32 	%rd8, %r6, 4;
	add.s64 	%rd9, %rd1, %rd8;
	ld.global.u32 	%r13, [%rd9];
	add.s32 	%r14, %r13, %r12;
	st.global.u32 	[%rd9], %r14;
$L__BB1_5:
	bar.sync 	0;
	setp.lt.u32 	%p4, %r5, %r3;
	mov.u32 	%r16, %r5;
	@%p4 bra 	$L__BB1_3;
$L__BB1_6:
	setp.ne.s32 	%p5, %r1, 0;
	@%p5 bra 	$L__BB1_8;
	ld.global.u32 	%r15, [%rd1];
	cvta.to.global.u64 	%rd10, %rd2;
	mul.wide.u32 	%rd11, %r2, 4;
	add.s64 	%rd12, %rd10, %rd11;
	st.global.u32 	[%rd12], %r15;
$L__BB1_8:
	ret;

}
	// .globl	_Z6warmupPiS_j
.visible .entry _Z6warmupPiS_j(
	.param .u64 .ptr .align 1 _Z6warmupPiS_j_param_0,
	.param .u64 .ptr .align 1 _Z6warmupPiS_j_param_1,
	.param .u32 _Z6warmupPiS_j_param_2
)
{
	.reg .pred 	%p<2>;
	.reg .b32 	%r<7>;
	.reg .b64 	%rd<8>;

	ld.param.u64 	%rd1, [_Z6warmupPiS_j_param_0];
	ld.param.u64 	%rd2, [_Z6warmupPiS_j_param_1];
	ld.param.u32 	%r2, [_Z6warmupPiS_j_param_2];
	mov.u32 	%r3, %tid.x;
	mov.u32 	%r4, %ctaid.x;
	mov.u32 	%r5, %ntid.x;
	mad.lo.s32 	%r1, %r4, %r5, %r3;
	setp.ge.u32 	%p1, %r1, %r2;
	@%p1 bra 	$L__BB2_2;
	cvta.to.global.u64 	%rd3, %rd1;
	cvta.to.global.u64 	%rd4, %rd2;
	mul.wide.u32 	%rd5, %r1, 4;
	add.s64 	%rd6, %rd3, %rd5;
	ld.global.u32 	%r6, [%rd6];
	add.s64 	%rd7, %rd4, %rd5;
	st.global.u32 	[%rd7], %r6;
$L__BB2_2:
	ret;

}


// ===== COMPILED SASS (sm_100) =====

	.target	sm_100

	.elftype	@"ET_EXEC"


//--------------------- .note.nv.tkinfo           --------------------------
	.section	.note.nv.tkinfo,"",@"SHT_NOTE"
	.sectionflags	@"SHF_NOTE_NV_TKINFO"
	.tkinfo
        /*0018*/ 	.word	0x00000002
        /*0030*/ 	.string	""
        /*0030*/ 	.string	"ptxas"
        /*0030*/ 	.string	"Cuda compilation tools, release 13.0, V13.0.88"
        /*0030*/ 	.string	"Build cuda_13.0.r13.0/compiler.36424714_0"
        /*0030*/ 	.string	"-arch sm_100 -m 64 "



//--------------------- .note.nv.cuinfo           --------------------------
	.section	.note.nv.cuinfo,"",@"SHT_NOTE"
	.sectionflags	@"SHF_NOTE_NV_CUINFO"
        /*0018*/ 	.short	0x0002
        /*001a*/ 	.short	0x0064
        /*001c*/ 	.short	0x0082
	.zero		2


//--------------------- .nv.info                  --------------------------
	.section	.nv.info,"",@"SHT_CUDA_INFO"
	.align	4


	//----- nvinfo : EIATTR_REGCOUNT
	.align		4
        /*0000*/ 	.byte	0x04, 0x2f
        /*0002*/ 	.short	(.L_1 - .L_0)
	.align		4
.L_0:
        /*0004*/ 	.word	index@(_Z16reduceNeighboredPiS_j)
        /*0008*/ 	.word	0x00000010


	//----- nvinfo : EIATTR_FRAME_SIZE
	.align		4
.L_1:
        /*000c*/ 	.byte	0x04, 0x11
        /*000e*/ 	.short	(.L_3 - .L_2)
	.align		4
.L_2:
        /*0010*/ 	.word	index@(_Z16reduceNeighboredPiS_j)
        /*0014*/ 	.word	0x00000000


	//----- nvinfo : EIATTR_REGCOUNT
	.align		4
.L_3:
        /*0018*/ 	.byte	0x04, 0x2f
        /*001a*/ 	.short	(.L_5 - .L_4)
	.align		4
.L_4:
        /*001c*/ 	.word	index@(_Z20reduceNeighboredLessPiS_j)
        /*0020*/ 	.word	0x0000000e


	//----- nvinfo : EIATTR_FRAME_SIZE
	.align		4
.L_5:
        /*0024*/ 	.byte	0x04, 0x11
        /*0026*/ 	.short	(.L_7 - .L_6)
	.align		4
.L_6:
        /*0028*/ 	.word	index@(_Z20reduceNeighboredLessPiS_j)
        /*002c*/ 	.word	0x00000000


	//----- nvinfo : EIATTR_REGCOUNT
	.align		4
.L_7:
        /*0030*/ 	.byte	0x04, 0x2f
        /*0032*/ 	.short	(.L_9 - .L_8)
	.align		4
.L_8:
        /*0034*/ 	.word	index@(_Z6warmupPiS_j)
        /*0038*/ 	.word	0x0000000a


	//----- nvinfo : EIATTR_FRAME_SIZE
	.align		4
.L_9:
        /*003c*/ 	.byte	0x04, 0x11
        /*003e*/ 	.short	(.L_11 - .L_10)
	.align		4
.L_10:
        /*0040*/ 	.word	index@(_Z6warmupPiS_j)
        /*0044*/ 	.word	0x00000000


	//----- nvinfo : EIATTR_MIN_STACK_SIZE
	.align		4
.L_11:
        /*0048*/ 	.byte	0x04, 0x12
        /*004a*/ 	.short	(.L_13 - .L_12)
	.align		4
.L_12:
        /*004c*/ 	.word	index@(_Z6warmupPiS_j)
        /*0050*/ 	.word	0x00000000


	//----- nvinfo : EIATTR_MIN_STACK_SIZE
	.align		4
.L_13:
        /*0054*/ 	.byte	0x04, 0x12
        /*0056*/ 	.short	(.L_15 - .L_14)
	.align		4
.L_14:
        /*0058*/ 	.word	index@(_Z20reduceNeighboredLessPiS_j)
        /*005c*/ 	.word	0x00000000


	//----- nvinfo : EIATTR_MIN_STACK_SIZE
	.align		4
.L_15:
        /*0060*/ 	.byte	0x04, 0x12
        /*0062*/ 	.short	(.L_17 - .L_16)
	.align		4
.L_16:
        /*0064*/ 	.word	index@(_Z16reduceNeighboredPiS_j)
        /*0068*/ 	.word	0x00000000
.L_17:


//--------------------- .nv.compat                --------------------------
	.section	.nv.compat,"",@"SHT_CUDA_COMPAT_INFO"
	.align	4
        /*0000*/ 	.byte	0x02, 0x09, 0x00, 0x00, 0x02, 0x02, 0x01, 0x00, 0x02, 0x05, 0x05, 0x00, 0x03, 0x07, 0x01, 0x01
        /*0010*/ 	.byte	0x02, 0x03, 0x00, 0x00, 0x02, 0x06, 0x01, 0x00, 0x04, 0x0b, 0x08, 0x00, 0x09, 0x00, 0x00, 0x00
        /*0020*/ 	.byte	0x00, 0x00, 0x00, 0x00


//--------------------- .nv.info._Z6warmupPiS_j   --------------------------
	.section	.nv.info._Z6warmupPiS_j,"",@"SHT_CUDA_INFO"
	.sectionflags	@""
	.align	4


	//----- nvinfo : EIATTR_CUDA_API_VERSION
	.align		4
        /*0000*/ 	.byte	0x04, 0x37
        /*0002*/ 	.short	(.L_19 - .L_18)
.L_18:
        /*0004*/ 	.word	0x00000082


	//----- nvinfo : EIATTR_KPARAM_INFO
	.align		4
.L_19:
        /*0008*/ 	.byte	0x04, 0x17
        /*000a*/ 	.short	(.L_21 - .L_20)
.L_20:
        /*000c*/ 	.word	0x00000000
        /*0010*/ 	.short	0x0002
        /*0012*/ 	.short	0x0010
        /*0014*/ 	.byte	0x00, 0xf0, 0x11, 0x00


	//----- nvinfo : EIATTR_KPARAM_INFO
	.align		4
.L_21:
        /*0018*/ 	.byte	0x04, 0x17
        /*001a*/ 	.short	(.L_23 - .L_22)
.L_22:
        /*001c*/ 	.word	0x00000000
        /*0020*/ 	.short	0x0001
        /*0022*/ 	.short	0x0008
        /*0024*/ 	.byte	0x00, 0xf5, 0x21, 0x00


	//----- nvinfo : EIATTR_KPARAM_INFO
	.align		4
.L_23:
        /*0028*/ 	.byte	0x04, 0x17
        /*002a*/ 	.short	(.L_25 - .L_24)
.L_24:
        /*002c*/ 	.word	0x00000000
        /*0030*/ 	.short	0x0000
        /*0032*/ 	.short	0x0000
        /*0034*/ 	.byte	0x00, 0xf5, 0x21, 0x00


	//----- nvinfo : EIATTR_SPARSE_MMA_MASK
	.align		4
.L_25:
        /*0038*/ 	.byte	0x03, 0x50
        /*003a*/ 	.short	0x0000


	//----- nvinfo : EIATTR_MAXREG_COUNT
	.align		4
        /*003c*/ 	.byte	0x03, 0x1b
        /*003e*/ 	.short	0x00ff


	//----- nvinfo : EIATTR_MERCURY_ISA_VERSION
	.align		4
        /*0040*/ 	.byte	0x03, 0x5f
        /*0042*/ 	.short	0x0101


	//----- nvinfo : EIATTR_VRC_CTA_INIT_COUNT
	.align		4
        /*0044*/ 	.byte	0x02, 0x4a
	.zero		1
	.zero		1


	//----- nvinfo : EIATTR_EXIT_INSTR_OFFSETS
	.align		4
        /*0048*/ 	.byte	0x04, 0x1c
        /*004a*/ 	.short	(.L_27 - .L_26)


	//   ....[0]....
.L_26:
        /*004c*/ 	.word	0x00000070


	//   ....[1]....
        /*0050*/ 	.word	0x000000f0


	//----- nvinfo : EIATTR_CBANK_PARAM_SIZE
	.align		4
.L_27:
        /*0054*/ 	.byte	0x03, 0x19
        /*0056*/ 	.short	0x0014


	//----- nvinfo : EIATTR_PARAM_CBANK
	.align		4
        /*0058*/ 	.byte	0x04, 0x0a
        /*005a*/ 	.short	(.L_29 - .L_28)
	.align		4
.L_28:
        /*005c*/ 	.word	index@(.nv.constant0._Z6warmupPiS_j)
        /*0060*/ 	.short	0x0380
        /*0062*/ 	.short	0x0014


	//----- nvinfo : EIATTR_SW_WAR
	.align		4
.L_29:
        /*0064*/ 	.byte	0x04, 0x36
        /*0066*/ 	.short	(.L_31 - .L_30)
.L_30:
        /*0068*/ 	.word	0x00000008
.L_31:


//--------------------- .nv.info._Z20reduceNeighboredLessPiS_j --------------------------
	.section	.nv.info._Z20reduceNeighboredLessPiS_j,"",@"SHT_CUDA_INFO"
	.sectionflags	@""
	.align	4


	//----- nvinfo : EIATTR_CUDA_API_VERSION
	.align		4
        /*0000*/ 	.byte	0x04, 0x37
        /*0002*/ 	.short	(.L_33 - .L_32)
.L_32:
        /*0004*/ 	.word	0x00000082


	//----- nvinfo : EIATTR_KPARAM_INFO
	.align		4
.L_33:
        /*0008*/ 	.byte	0x04, 0x17
        /*000a*/ 	.short	(.L_35 - .L_34)
.L_34:
        /*000c*/ 	.word	0x00000000
        /*0010*/ 	.short	0x0002
        /*0012*/ 	.short	0x0010
        /*0014*/ 	.byte	0x00, 0xf0, 0x11, 0x00


	//----- nvinfo : EIATTR_KPARAM_INFO
	.align		4
.L_35:
        /*0018*/ 	.byte	0x04, 0x17
        /*001a*/ 	.short	(.L_37 - .L_36)
.L_36:
        /*001c*/ 	.word	0x00000000
        /*0020*/ 	.short	0x0001
        /*0022*/ 	.short	0x0008
        /*0024*/ 	.byte	0x00, 0xf5, 0x21, 0x00


	//----- nvinfo : EIATTR_KPARAM_INFO
	.align		4
.L_37:
        /*0028*/ 	.byte	0x04, 0x17
        /*002a*/ 	.short	(.L_39 - .L_38)
.L_38:
        /*002c*/ 	.word	0x00000000
        /*0030*/ 	.short	0x0000
        /*0032*/ 	.short	0x0000
        /*0034*/ 	.byte	0x00, 0xf5, 0x21, 0x00


	//----- nvinfo : EIATTR_SPARSE_MMA_MASK
	.align		4
.L_39:
        /*0038*/ 	.byte	0x03, 0x50
        /*003a*/ 	.short	0x0000


	//----- nvinfo : EIATTR_MAXREG_COUNT
	.align		4
        /*003c*/ 	.byte	0x03, 0x1b
        /*003e*/ 	.short	0x00ff


	//----- nvinfo : EIATTR_NUM_BARRIERS
	.align		4
        /*0040*/ 	.byte	0x02, 0x4c
        /*0042*/ 	.byte	0x01
	.zero		1


	//----- nvinfo : EIATTR_MERCURY_ISA_VERSION
	.align		4
        /*0044*/ 	.byte	0x03, 0x5f
        /*0046*/ 	.short	0x0101


	//----- nvinfo : EIATTR_VRC_CTA_INIT_COUNT
	.align		4
        /*0048*/ 	.byte	0x02, 0x4a
	.zero		1
	.zero		1


	//----- nvinfo : EIATTR_EXIT_INSTR_OFFSETS
	.align		4
        /*004c*/ 	.byte	0x04, 0x1c
        /*004e*/ 	.short	(.L_41 - .L_40)


	//   ....[0]....
.L_40:
        /*0050*/ 	.word	0x00000090


	//   ....[1]....
        /*0054*/ 	.word	0x00000210


	//   ....[2]....
        /*0058*/ 	.word	0x00000260


	//----- nvinfo : EIATTR_CRS_STACK_SIZE
	.align		4
.L_41:
        /*005c*/ 	.byte	0x04, 0x1e
        /*005e*/ 	.short	(.L_43 - .L_42)
.L_42:
        /*0060*/ 	.word	0x00000000


	//----- nvinfo : EIATTR_CBANK_PARAM_SIZE
	.align		4
.L_43:
        /*0064*/ 	.byte	0x03, 0x19
        /*0066*/ 	.short	0x0014


	//----- nvinfo : EIATTR_PARAM_CBANK
	.align		4
        /*0068*/ 	.byte	0x04, 0x0a
        /*006a*/ 	.short	(.L_45 - .L_44)
	.align		4
.L_44:
        /*006c*/ 	.word	index@(.nv.constant0._Z20reduceNeighboredLessPiS_j)
        /*0070*/ 	.short	0x0380
        /*0072*/ 	.short	0x0014


	//----- nvinfo : EIATTR_SW_WAR
	.align		4
.L_45:
        /*0074*/ 	.byte	0x04, 0x36
        /*0076*/ 	.short	(.L_47 - .L_46)
.L_46:
        /*0078*/ 	.word	0x00000008
.L_47:


//--------------------- .nv.info._Z16reduceNeighboredPiS_j --------------------------
	.section	.nv.info._Z16reduceNeighboredPiS_j,"",@"SHT_CUDA_INFO"
	.sectionflags	@""
	.align	4


	//----- nvinfo : EIATTR_CUDA_API_VERSION
	.align		4
        /*0000*/ 	.byte	0x04, 0x37
        /*0002*/ 	.short	(.L_49 - .L_48)
.L_48:
        /*0004*/ 	.word	0x00000082


	//----- nvinfo : EIATTR_KPARAM_INFO
	.align		4
.L_49:
        /*0008*/ 	.byte	0x04, 0x17
        /*000a*/ 	.short	(.L_51 - .L_50)
.L_50:
        /*000c*/ 	.word	0x00000000
        /*0010*/ 	.short	0x0002
        /*0012*/ 	.short	0x0010
        /*0014*/ 	.byte	0x00, 0xf0, 0x11, 0x00


	//----- nvinfo : EIATTR_KPARAM_INFO
	.align		4
.L_51:
        /*0018*/ 	.byte	0x04, 0x17
        /*001a*/ 	.short	(.L_53 - .L_52)
.L_52:
        /*001c*/ 	.word	0x00000000
        /*0020*/ 	.short	0x0001
        /*0022*/ 	.short	0x0008
        /*0024*/ 	.byte	0x00, 0xf5, 0x21, 0x00


	//----- nvinfo : EIATTR_KPARAM_INFO
	.align		4
.L_53:
        /*0028*/ 	.byte	0x04, 0x17
        /*002a*/ 	.short	(.L_55 - .L_54)
.L_54:
        /*002c*/ 	.word	0x00000000
        /*0030*/ 	.short	0x0000
        /*0032*/ 	.short	0x0000
        /*0034*/ 	.byte	0x00, 0xf5, 0x21, 0x00


	//----- nvinfo : EIATTR_SPARSE_MMA_MASK
	.align		4
.L_55:
        /*0038*/ 	.byte	0x03, 0x50
        /*003a*/ 	.short	0x0000


	//----- nvinfo : EIATTR_MAXREG_COUNT
	.align		4
        /*003c*/ 	.byte	0x03, 0x1b
        /*003e*/ 	.short	0x00ff


	//----- nvinfo : EIATTR_NUM_BARRIERS
	.align		4
        /*0040*/ 	.byte	0x02, 0x4c
        /*0042*/ 	.byte	0x01
	.zero		1


	//----- nvinfo : EIATTR_MERCURY_ISA_VERSION
	.align		4
        /*0044*/ 	.byte	0x03, 0x5f
        /*0046*/ 	.short	0x0101


	//----- nvinfo : EIATTR_VRC_CTA_INIT_COUNT
	.align		4
        /*0048*/ 	.byte	0x02, 0x4a
	.zero		1
	.zero		1


	//----- nvinfo : EIATTR_EXIT_INSTR_OFFSETS
	.align		4
        /*004c*/ 	.byte	0x04, 0x1c
        /*004e*/ 	.short	(.L_57 - .L_56)


	//   ....[0]....
.L_56:
        /*0050*/ 	.word	0x00000050


	//   ....[1]....
        /*0054*/ 	.word	0x000001f0


	//   ....[2]....
        /*0058*/ 	.word	0x00000240


	//----- nvinfo : EIATTR_CRS_STACK_SIZE
	.align		4
.L_57:
        /*005c*/ 	.byte	0x04, 0x1e
        /*005e*/ 	.short	(.L_59 - .L_58)
.L_58:
        /*0060*/ 	.word	0x00000000


	//----- nvinfo : EIATTR_CBANK_PARAM_SIZE
	.align		4
.L_59:
        /*0064*/ 	.byte	0x03, 0x19
        /*0066*/ 	.short	0x0014


	//----- nvinfo : EIATTR_PARAM_CBANK
	.align		4
        /*0068*/ 	.byte	0x04, 0x0a
        /*006a*/ 	.short	(.L_61 - .L_60)
	.align		4
.L_60:
        /*006c*/ 	.word	index@(.nv.constant0._Z16reduceNeighboredPiS_j)
        /*0070*/ 	.short	0x0380
        /*0072*/ 	.short	0x0014


	//----- nvinfo : EIATTR_SW_WAR
	.align		4
.L_61:
        /*0074*/ 	.byte	0x04, 0x36
        /*0076*/ 	.short	(.L_63 - .L_62)
.L_62:
        /*0078*/ 	.word	0x00000008
.L_63:


//--------------------- .nv.callgraph             --------------------------
	.section	.nv.callgraph,"",@"SHT_CUDA_CALLGRAPH"
	.align	4
	.sectionentsize	8
	.align		4
        /*0000*/ 	.word	0x00000000
	.align		4
        /*0004*/ 	.word	0xffffffff
	.align		4
        /*0008*/ 	.word	0x00000000
	.align		4
        /*000c*/ 	.word	0xfffffffe
	.align		4
        /*0010*/ 	.word	0x00000000
	.align		4
        /*0014*/ 	.word	0xfffffffd
	.align		4
        /*0018*/ 	.word	0x00000000
	.align		4
        /*001c*/ 	.word	0xfffffffc


//--------------------- .text._Z6warmupPiS_j      --------------------------
	.section	.text._Z6warmupPiS_j,"ax",@progbits
	.align	128
        .global         _Z6warmupPiS_j
        .type           _Z6warmupPiS_j,@function
        .size           _Z6warmupPiS_j,(.L_x_11 - _Z6warmupPiS_j)
        .other          _Z6warmupPiS_j,@"STO_CUDA_ENTRY STV_DEFAULT"
_Z6warmupPiS_j:
.text._Z6warmupPiS_j:
[----:B------:R-:W-:Y:S01]  /*0000*/  LDC R1, c[0x0][0x37c] ;  /* 0x0000df00ff017b82 */ /* 0x000fe20000000800 */
[----:B------:R-:W0:Y:S07]  /*0010*/  S2R R7, SR_TID.X ;  /* 0x0000000000077919 */ /* 0x000e2e0000002100 */
[----:B------:R-:W0:Y:S01]  /*0020*/  S2UR UR4, SR_CTAID.X ;  /* 0x00000000000479c3 */ /* 0x000e220000002500 */
[----:B------:R-:W1:Y:S07]  /*0030*/  LDCU UR5, c[0x0][0x390] ;  /* 0x00007200ff0577ac */ /* 0x000e6e0008000800 */
[----:B------:R-:W0:Y:S02]  /*0040*/  LDC R0, c[0x0][0x360] ;  /* 0x0000d800ff007b82 */ /* 0x000e240000000800 */
[----:B0-----:R-:W-:-:S05]  /*0050*/  IMAD R7, R0, UR4, R7 ;  /* 0x0000000400077c24 */ /* 0x001fca000f8e0207 */
[----:B-1----:R-:W-:-:S13]  /*0060*/  ISETP.GE.U32.AND P0, PT, R7, UR5, PT ;  /* 0x0000000507007c0c */ /* 0x002fda000bf06070 */
[----:B------:R-:W-:Y:S05]  /*0070*/  @P0 EXIT ;  /* 0x000000000000094d */ /* 0x000fea0003800000 */
[----:B------:R-:W0:Y:S01]  /*0080*/  LDC.64 R2, c[0x0][0x380] ;  /* 0x0000e000ff027b82 */ /* 0x000e220000000a00 */
[----:B------:R-:W1:Y:S07]  /*0090*/  LDCU.64 UR4, c[0x0][0x358] ;  /* 0x00006b00ff0477ac */ /* 0x000e6e0008000a00 */
[----:B------:R-:W2:Y:S01]  /*00a0*/  LDC.64 R4, c[0x0][0x388] ;  /* 0x0000e200ff047b82 */ /* 0x000ea20000000a00 */
[----:B0-----:R-:W-:-:S06]  /*00b0*/  IMAD.WIDE.U32 R2, R7, 0x4, R2 ;  /* 0x0000000407027825 */ /* 0x001fcc00078e0002 */
[----:B-1----:R-:W3:Y:S01]  /*00c0*/  LDG.E R3, desc[UR4][R2.64] ;  /* 0x0000000402037981 */ /* 0x002ee2000c1e1900 */
[----:B--2---:R-:W-:-:S05]  /*00d0*/  IMAD.WIDE.U32 R4, R7, 0x4, R4 ;  /* 0x0000000407047825 */ /* 0x004fca00078e0004 */
[----:B---3--:R-:W-:Y:S01]  /*00e0*/  STG.E desc[UR4][R4.64], R3 ;  /* 0x0000000304007986 */ /* 0x008fe2000c101904 */
[----:B------:R-:W-:Y:S05]  /*00f0*/  EXIT ;  /* 0x000000000000794d */ /* 0x000fea0003800000 */
.L_x_0:
[----:B------:R-:W-:-:S00]  /*0100*/  BRA `(.L_x_0) ;  /* 0xfffffffc00fc7947 */ /* 0x000fc0000383ffff */
[----:B------:R-:W-:-:S00]  /*0110*/  NOP ;  /* 0x0000000000007918 */ /* 0x000fc00000000000 */
        /* <DEDUP_REMOVED lines=14> */
.L_x_11:


//--------------------- .text._Z20reduceNeighboredLessPiS_j --------------------------
	.section	.text._Z20reduceNeighboredLessPiS_j,"ax",@progbits
	.align	128
        .global         _Z20reduceNeighboredLessPiS_j
        .type           _Z20reduceNeighboredLessPiS_j,@function
        .size           _Z20reduceNeighboredLessPiS_j,(.L_x_12 - _Z20reduceNeighboredLessPiS_j)
        .other          _Z20reduceNeighboredLessPiS_j,@"STO_CUDA_ENTRY STV_DEFAULT"
_Z20reduceNeighboredLessPiS_j:
.text._Z20reduceNeighboredLessPiS_j:
[----:B------:R-:W-:Y:S01]  /*0000*/  LDC R1, c[0x0][0x37c] ;  /* 0x0000df00ff017b82 */ /* 0x000fe20000000800 */
[----:B------:R-:W0:Y:S01]  /*0010*/  S2R R11, SR_CTAID.X ;  /* 0x00000000000b7919 */ /* 0x000e220000002500 */
[----:B------:R-:W0:Y:S01]  /*0020*/  LDCU UR6, c[0x0][0x360] ;  /* 0x00006c00ff0677ac */ /* 0x000e220008000800 */
[----:B------:R-:W1:Y:S01]  /*0030*/  S2R R0, SR_TID.X ;  /* 0x0000000000007919 */ /* 0x000e620000002100 */
[----:B------:R-:W2:Y:S01]  /*0040*/  LDCU UR4, c[0x0][0x390] ;  /* 0x00007200ff0477ac */ /* 0x000ea20008000800 */
[----:B0-----:R-:W-:-:S05]  /*0050*/  IMAD R5, R11, UR6, RZ ;  /* 0x000000060b057c24 */ /* 0x001fca000f8e02ff */
[----:B-1----:R-:W-:-:S04]  /*0060*/  IADD3 R2, PT, PT, R5, R0, RZ ;  /* 0x0000000005027210 */ /* 0x002fc80007ffe0ff */
[----:B--2---:R-:W-:Y:S02]  /*0070*/  ISETP.GE.U32.AND P0, PT, R2, UR4, PT ;  /* 0x0000000402007c0c */ /* 0x004fe4000bf06070 */
[----:B------:R-:W0:Y:S11]  /*0080*/  LDC.64 R2, c[0x0][0x380] ;  /* 0x0000e000ff027b82 */ /* 0x000e360000000a00 */
[----:B------:R-:W-:Y:S05]  /*0090*/  @P0 EXIT ;  /* 0x000000000000094d */ /* 0x000fea0003800000 */
[----:B------:R-:W-:Y:S01]  /*00a0*/  UISETP.GE.U32.AND UP0, UPT, UR6, 0x2, UPT ;  /* 0x000000020600788c */ /* 0x000fe2000bf06070 */
[----:B0-----:R-:W-:Y:S01]  /*00b0*/  IMAD.WIDE.U32 R2, R5, 0x4, R2 ;  /* 0x0000000405027825 */ /* 0x001fe200078e0002 */
[----:B------:R-:W0:Y:S07]  /*00c0*/  LDCU.64 UR8, c[0x0][0x358] ;  /* 0x00006b00ff0877ac */ /* 0x000e2e0008000a00 */
[----:B------:R-:W-:Y:S05]  /*00d0*/  BRA.U !UP0, `(.L_x_1) ;  /* 0x0000000108487547 */ /* 0x000fea000b800000 */
[----:B------:R-:W-:-:S05]  /*00e0*/  UMOV UR4, 0x1 ;  /* 0x0000000100047882 */ /* 0x000fca0000000000 */
.L_x_4:
[----:B------:R-:W-:Y:S01]  /*00f0*/  USHF.L.U32 UR5, UR4, 0x1, URZ ;  /* 0x0000000104057899 */ /* 0x000fe200080006ff */
[----:B------:R-:W-:Y:S05]  /*0100*/  BSSY.RECONVERGENT B0, `(.L_x_2) ;  /* 0x000000b000007945 */ /* 0x000fea0003800200 */
[----:B-1----:R-:W-:-:S05]  /*0110*/  IMAD R7, R0, UR5, RZ ;  /* 0x0000000500077c24 */ /* 0x002fca000f8e02ff */
[----:B------:R-:W-:-:S13]  /*0120*/  ISETP.GE.U32.AND P0, PT, R7, UR6, PT ;  /* 0x0000000607007c0c */ /* 0x000fda000bf06070 */
[----:B------:R-:W-:Y:S05]  /*0130*/  @P0 BRA `(.L_x_3) ;  /* 0x00000000001c0947 */ /* 0x000fea0003800000 */
[C---:B------:R-:W-:Y:S01]  /*0140*/  IADD3 R5, PT, PT, R7.reuse, UR4, RZ ;  /* 0x0000000407057c10 */ /* 0x040fe2000fffe0ff */
[----:B------:R-:W-:-:S04]  /*0150*/  IMAD.WIDE.U32 R6, R7, 0x4, R2 ;  /* 0x0000000407067825 */ /* 0x000fc800078e0002 */
[----:B------:R-:W-:Y:S01]  /*0160*/  IMAD.WIDE.U32 R4, R5, 0x4, R2 ;  /* 0x0000000405047825 */ /* 0x000fe200078e0002 */
[----:B0-----:R-:W2:Y:S05]  /*0170*/  LDG.E R9, desc[UR8][R6.64] ;  /* 0x0000000806097981 */ /* 0x001eaa000c1e1900 */
[----:B------:R-:W2:Y:S02]  /*0180*/  LDG.E R4, desc[UR8][R4.64] ;  /* 0x0000000804047981 */ /* 0x000ea4000c1e1900 */
[----:B--2---:R-:W-:-:S05]  /*0190*/  IADD3 R9, PT, PT, R4, R9, RZ ;  /* 0x0000000904097210 */ /* 0x004fca0007ffe0ff */
[----:B------:R1:W-:Y:S02]  /*01a0*/  STG.E desc[UR8][R6.64], R9 ;  /* 0x0000000906007986 */ /* 0x0003e4000c101908 */
.L_x_3:
[----:B0-----:R-:W-:Y:S05]  /*01b0*/  BSYNC.RECONVERGENT B0 ;  /* 0x0000000000007941 */ /* 0x001fea0003800200 */
.L_x_2:
[----:B------:R-:W-:Y:S01]  /*01c0*/  BAR.SYNC.DEFER_BLOCKING 0x0 ;  /* 0x0000000000007b1d */ /* 0x000fe20000010000 */
[----:B------:R-:W-:-:S05]  /*01d0*/  UISETP.GE.U32.AND UP0, UPT, UR5, UR6, UPT ;  /* 0x000000060500728c */ /* 0x000fca000bf06070 */
[----:B------:R-:W-:-:S04]  /*01e0*/  UMOV UR4, UR5 ;  /* 0x0000000500047c82 */ /* 0x000fc80008000000 */
[----:B------:R-:W-:Y:S05]  /*01f0*/  BRA.U !UP0, `(.L_x_4) ;  /* 0xfffffffd08bc7547 */ /* 0x000fea000b83ffff */
.L_x_1:
[----:B------:R-:W-:-:S13]  /*0200*/  ISETP.NE.AND P0, PT, R0, RZ, PT ;  /* 0x000000ff0000720c */ /* 0x000fda0003f05270 */
[----:B0-----:R-:W-:Y:S05]  /*0210*/  @P0 EXIT ;  /* 0x000000000000094d */ /* 0x001fea0003800000 */
[----:B------:R-:W2:Y:S01]  /*0220*/  LDG.E R3, desc[UR8][R2.64] ;  /* 0x0000000802037981 */ /* 0x000ea2000c1e1900 */
[----:B------:R-:W0:Y:S02]  /*0230*/  LDC.64 R4, c[0x0][0x388] ;  /* 0x0000e200ff047b82 */ /* 0x000e240000000a00 */
[----:B0-----:R-:W-:-:S05]  /*0240*/  IMAD.WIDE.U32 R4, R11, 0x4, R4 ;  /* 0x000000040b047825 */ /* 0x001fca00078e0004 */
[----:B--2---:R-:W-:Y:S01]  /*0250*/  STG.E desc[UR8][R4.64], R3 ;  /* 0x0000000304007986 */ /* 0x004fe2000c101908 */
[----:B------:R-:W-:Y:S05]  /*0260*/  EXIT ;  /* 0x000000000000794d */ /* 0x000fea0003800000 */
.L_x_5:
        /* <DEDUP_REMOVED lines=9> */
.L_x_12:


//--------------------- .text._Z16reduceNeighboredPiS_j --------------------------
	.section	.text._Z16reduceNeighboredPiS_j,"ax",@progbits
	.align	128
        .global         _Z16reduceNeighboredPiS_j
        .type           _Z16reduceNeighboredPiS_j,@function
        .size           _Z16reduceNeighboredPiS_j,(.L_x_13 - _Z16reduceNeighboredPiS_j)
        .other          _Z16reduceNeighboredPiS_j,@"STO_CUDA_ENTRY STV_DEFAULT"
_Z16reduceNeighboredPiS_j:
.text._Z16reduceNeighboredPiS_j:
[----:B------:R-:W-:Y:S01]  /*0000*/  LDC R1, c[0x0][0x37c] ;  /* 0x0000df00ff017b82 */ /* 0x000fe20000000800 */
[----:B------:R-:W0:Y:S01]  /*0010*/  S2R R11, SR_TID.X ;  /* 0x00000000000b7919 */ /* 0x000e220000002100 */
[----:B------:R-:W0:Y:S02]  /*0020*/  LDCU UR4, c[0x0][0x390] ;  /* 0x00007200ff0477ac */ /* 0x000e240008000800 */
[----:B0-----:R-:W-:Y:S01]  /*0030*/  ISETP.GE.U32.AND P0, PT, R11, UR4, PT ;  /* 0x000000040b007c0c */ /* 0x001fe2000bf06070 */
[----:B------:R-:W0:-:S12]  /*0040*/  LDCU UR4, c[0x0][0x360] ;  /* 0x00006c00ff0477ac */ /* 0x000e180008000800 */
[----:B0-----:R-:W-:Y:S05]  /*0050*/  @P0 EXIT ;  /* 0x000000000000094d */ /* 0x001fea0003800000 */
[----:B------:R-:W0:Y:S01]  /*0060*/  S2R R13, SR_CTAID.X ;  /* 0x00000000000d7919 */ /* 0x000e220000002500 */
[----:B------:R-:W1:Y:S01]  /*0070*/  LDC.64 R2, c[0x0][0x380] ;  /* 0x0000e000ff027b82 */ /* 0x000e620000000a00 */
[----:B------:R-:W-:Y:S01]  /*0080*/  UISETP.GE.U32.AND UP0, UPT, UR4, 0x2, UPT ;  /* 0x000000020400788c */ /* 0x000fe2000bf06070 */
[----:B------:R-:W2:Y:S01]  /*0090*/  LDCU.64 UR6, c[0x0][0x358] ;  /* 0x00006b00ff0677ac */ /* 0x000ea20008000a00 */
[----:B0-----:R-:W-:-:S04]  /*00a0*/  IMAD R5, R13, UR4, RZ ;  /* 0x000000040d057c24 */ /* 0x001fc8000f8e02ff */
[----:B-1----:R-:W-:-:S03]  /*00b0*/  IMAD.WIDE.U32 R2, R5, 0x4, R2 ;  /* 0x0000000405027825 */ /* 0x002fc600078e0002 */
[----:B--2---:R-:W-:Y:S05]  /*00c0*/  BRA.U !UP0, `(.L_x_6) ;  /* 0x0000000108447547 */ /* 0x004fea000b800000 */
[----:B------:R-:W-:Y:S02]  /*00d0*/  HFMA2 R7, -RZ, RZ, 0, 5.9604644775390625e-08 ;  /* 0x00000001ff077431 */ /* 0x000fe400000001ff */
[----:B------:R-:W-:-:S07]  /*00e0*/  IMAD.WIDE.U32 R4, R11, 0x4, R2 ;  /* 0x000000040b047825 */ /* 0x000fce00078e0002 */
.L_x_9:
[----:B------:R-:W-:Y:S01]  /*00f0*/  SHF.L.U32 R8, R7, 0x1, RZ ;  /* 0x0000000107087819 */ /* 0x000fe200000006ff */
[----:B------:R-:W-:Y:S04]  /*0100*/  BSSY.RECONVERGENT B0, `(.L_x_7) ;  /* 0x0000009000007945 */ /* 0x000fe80003800200 */
[----:B------:R-:W-:-:S05]  /*0110*/  VIADD R0, R8, 0xffffffff ;  /* 0xffffffff08007836 */ /* 0x000fca0000000000 */
[----:B------:R-:W-:-:S13]  /*0120*/  LOP3.LUT P0, RZ, R0, R11, RZ, 0xc0, !PT ;  /* 0x0000000b00ff7212 */ /* 0x000fda000780c0ff */
[----:B0-----:R-:W-:Y:S05]  /*0130*/  @P0 BRA `(.L_x_8) ;  /* 0x0000000000140947 */ /* 0x001fea0003800000 */
[----:B------:R-:W-:Y:S01]  /*0140*/  IMAD.WIDE R6, R7, 0x4, R4 ;  /* 0x0000000407067825 */ /* 0x000fe200078e0204 */
[----:B------:R-:W2:Y:S05]  /*0150*/  LDG.E R9, desc[UR6][R4.64] ;  /* 0x0000000604097981 */ /* 0x000eaa000c1e1900 */
[----:B------:R-:W2:Y:S02]  /*0160*/  LDG.E R6, desc[UR6][R6.64] ;  /* 0x0000000606067981 */ /* 0x000ea4000c1e1900 */
[----:B--2---:R-:W-:-:S05]  /*0170*/  IADD3 R9, PT, PT, R6, R9, RZ ;  /* 0x0000000906097210 */ /* 0x004fca0007ffe0ff */
[----:B------:R0:W-:Y:S02]  /*0180*/  STG.E desc[UR6][R4.64], R9 ;  /* 0x0000000904007986 */ /* 0x0001e4000c101906 */
.L_x_8:
[----:B------:R-:W-:Y:S05]  /*0190*/  BSYNC.RECONVERGENT B0 ;  /* 0x0000000000007941 */ /* 0x000fea0003800200 */
.L_x_7:
[----:B------:R-:W-:Y:S01]  /*01a0*/  BAR.SYNC.DEFER_BLOCKING 0x0 ;  /* 0x0000000000007b1d */ /* 0x000fe20000010000 */
[----:B------:R-:W-:Y:S01]  /*01b0*/  ISETP.GE.U32.AND P0, PT, R8, UR4, PT ;  /* 0x0000000408007c0c */ /* 0x000fe2000bf06070 */
[----:B------:R-:W-:-:S12]  /*01c0*/  IMAD.MOV.U32 R7, RZ, RZ, R8 ;  /* 0x000000ffff077224 */ /* 0x000fd800078e0008 */
[----:B------:R-:W-:Y:S05]  /*01d0*/  @!P0 BRA `(.L_x_9) ;  /* 0xfffffffc00c48947 */ /* 0x000fea000383ffff */
.L_x_6:
[----:B------:R-:W-:-:S13]  /*01e0*/  ISETP.NE.AND P0, PT, R11, RZ, PT ;  /* 0x000000ff0b00720c */ /* 0x000fda0003f05270 */
[----:B------:R-:W-:Y:S05]  /*01f0*/  @P0 EXIT ;  /* 0x000000000000094d */ /* 0x000fea0003800000 */
[----:B------:R-:W2:Y:S01]  /*0200*/  LDG.E R3, desc[UR6][R2.64] ;  /* 0x0000000602037981 */ /* 0x000ea2000c1e1900 */
[----:B0-----:R-:W0:Y:S02]  /*0210*/  LDC.64 R4, c[0x0][0x388] ;  /* 0x0000e200ff047b82 */ /* 0x001e240000000a00 */
[----:B0-----:R-:W-:-:S05]  /*0220*/  IMAD.WIDE.U32 R4, R13, 0x4, R4 ;  /* 0x000000040d047825 */ /* 0x001fca00078e0004 */
[----:B--2---:R-:W-:Y:S01]  /*0230*/  STG.E desc[UR6][R4.64], R3 ;  /* 0x0000000304007986 */ /* 0x004fe2000c101906 */
[----:B------:R-:W-:Y:S05]  /*0240*/  EXIT ;  /* 0x000000000000794d */ /* 0x000fea0003800000 */
.L_x_10:
        /* <DEDUP_REMOVED lines=11> */
.L_x_13:


//--------------------- .nv.shared.reserved.0     --------------------------
	.section	.nv.shared.reserved.0,"aw",@nobits
	.weak		__nv_reservedSMEM_offset_0_alias
	.size		__nv_reservedSMEM_offset_0_alias, 0, 64
	.other		__nv_reservedSMEM_offset_0_alias,@"STO_CUDA_RESERVED_SHARED STV_DEFAULT"
__nv_reservedSMEM_offset_0_alias:
	.zero		0
	.zero		64


//--------------------- .nv.constant0._Z6warmupPiS_j --------------------------
	.section	.nv.constant0._Z6warmupPiS_j,"a",@progbits
	.sectionflags	@""
	.align	4
.nv.constant0._Z6warmupPiS_j:
	.zero		916


//--------------------- .nv.constant0._Z20reduceNeighboredLessPiS_j --------------------------
	.section	.nv.constant0._Z20reduceNeighboredLessPiS_j,"a",@progbits
	.sectionflags	@""
	.align	4
.nv.constant0._Z20reduceNeighboredLessPiS_j:
	.zero		916


//--------------------- .nv.constant0._Z16reduceNeighboredPiS_j --------------------------
	.section	.nv.constant0._Z16reduceNeighboredPiS_j,"a",@progbits
	.sectionflags	@""
	.align	4
.nv.constant0._Z16reduceNeighboredPiS_j:
	.zero		916


//--------------------- SYMBOLS --------------------------

	.type		.nv.reservedSmem.offset0,@object
	.size		.nv.reservedSmem.offset0,0x4
